	.headerflags	@"EF_CUDA_TEXMODE_UNIFIED EF_CUDA_64BIT_ADDRESS EF_CUDA_ACCELERATORS EF_CUDA_SM90 EF_CUDA_VIRTUAL_SM(EF_CUDA_SM90)"
	.elftype	@"ET_EXEC"


//--------------------- .nv.info                  --------------------------
	.section	.nv.info,"",@"SHT_CUDA_INFO"
	.align	4


	//----- nvinfo : EIATTR_REGCOUNT
	.align		4
        /*0000*/ 	.byte	0x04, 0x2f
        /*0002*/ 	.short	(.L_3 - .L_2)
	.align		4
.L_2:
        /*0004*/ 	.word	index@(triton_poi_fused__native_batch_norm_legit_no_training_relu_36)
        /*0008*/ 	.word	0x00000014


	//----- nvinfo : EIATTR_MIN_STACK_SIZE
	.align		4
.L_3:
        /*000c*/ 	.byte	0x04, 0x12
        /*000e*/ 	.short	(.L_5 - .L_4)
	.align		4
.L_4:
        /*0010*/ 	.word	index@(triton_poi_fused__native_batch_norm_legit_no_training_relu_36)
        /*0014*/ 	.word	0x00000000


	//----- nvinfo : EIATTR_FRAME_SIZE
	.align		4
.L_5:
        /*0018*/ 	.byte	0x04, 0x11
        /*001a*/ 	.short	(.L_7 - .L_6)
	.align		4
.L_6:
        /*001c*/ 	.word	index@(triton_poi_fused__native_batch_norm_legit_no_training_relu_36)
        /*0020*/ 	.word	0x00000000


	//----- nvinfo : EIATTR_MIN_STACK_SIZE
	.align		4
.L_7:
        /*0024*/ 	.byte	0x04, 0x12
        /*0026*/ 	.short	(.L_9 - .L_8)
	.align		4
.L_8:
        /*0028*/ 	.word	index@(triton_poi_fused__native_batch_norm_legit_no_training_relu_36)
        /*002c*/ 	.word	0x00000000
.L_9:


//--------------------- .nv.info.triton_poi_fused__native_batch_norm_legit_no_training_relu_36 --------------------------
	.section	.nv.info.triton_poi_fused__native_batch_norm_legit_no_training_relu_36,"",@"SHT_CUDA_INFO"
	.sectionflags	@""
	.align	4


	//----- nvinfo : EIATTR_CUDA_API_VERSION
	.align		4
        /*0000*/ 	.byte	0x04, 0x37
        /*0002*/ 	.short	(.L_11 - .L_10)
.L_10:
        /*0004*/ 	.word	0x0000007c


	//----- nvinfo : EIATTR_KPARAM_INFO
	.align		4
.L_11:
        /*0008*/ 	.byte	0x04, 0x17
        /*000a*/ 	.short	(.L_13 - .L_12)
.L_12:
        /*000c*/ 	.word	0x00000000
        /*0010*/ 	.short	0x0006
        /*0012*/ 	.short	0x0030
        /*0014*/ 	.byte	0x00, 0xf0, 0x11, 0x00


	//----- nvinfo : EIATTR_KPARAM_INFO
	.align		4
.L_13:
        /*0018*/ 	.byte	0x04, 0x17
        /*001a*/ 	.short	(.L_15 - .L_14)
.L_14:
        /*001c*/ 	.word	0x00000000
        /*0020*/ 	.short	0x0005
        /*0022*/ 	.short	0x0028
        /*0024*/ 	.byte	0x00, 0xf4, 0x21, 0x00


	//----- nvinfo : EIATTR_KPARAM_INFO
	.align		4
.L_15:
        /*0028*/ 	.byte	0x04, 0x17
        /*002a*/ 	.short	(.L_17 - .L_16)
.L_16:
        /*002c*/ 	.word	0x00000000
        /*0030*/ 	.short	0x0004
        /*0032*/ 	.short	0x0020
        /*0034*/ 	.byte	0x00, 0xf4, 0x21, 0x00


	//----- nvinfo : EIATTR_KPARAM_INFO
	.align		4
.L_17:
        /*0038*/ 	.byte	0x04, 0x17
        /*003a*/ 	.short	(.L_19 - .L_18)
.L_18:
        /*003c*/ 	.word	0x00000000
        /*0040*/ 	.short	0x0003
        /*0042*/ 	.short	0x0018
        /*0044*/ 	.byte	0x00, 0xf4, 0x21, 0x00


	//----- nvinfo : EIATTR_KPARAM_INFO
	.align		4
.L_19:
        /*0048*/ 	.byte	0x04, 0x17
        /*004a*/ 	.short	(.L_21 - .L_20)
.L_20:
        /*004c*/ 	.word	0x00000000
        /*0050*/ 	.short	0x0002
        /*0052*/ 	.short	0x0010
        /*0054*/ 	.byte	0x00, 0xf4, 0x21, 0x00


	//----- nvinfo : EIATTR_KPARAM_INFO
	.align		4
.L_21:
        /*0058*/ 	.byte	0x04, 0x17
        /*005a*/ 	.short	(.L_23 - .L_22)
.L_22:
        /*005c*/ 	.word	0x00000000
        /*0060*/ 	.short	0x0001
        /*0062*/ 	.short	0x0008
        /*0064*/ 	.byte	0x00, 0xf4, 0x21, 0x00


	//----- nvinfo : EIATTR_KPARAM_INFO
	.align		4
.L_23:
        /*0068*/ 	.byte	0x04, 0x17
        /*006a*/ 	.short	(.L_25 - .L_24)
.L_24:
        /*006c*/ 	.word	0x00000000
        /*0070*/ 	.short	0x0000
        /*0072*/ 	.short	0x0000
        /*0074*/ 	.byte	0x00, 0xf4, 0x21, 0x00


	//----- nvinfo : EIATTR_SPARSE_MMA_MASK
	.align		4
.L_25:
        /*0078*/ 	.byte	0x03, 0x50
        /*007a*/ 	.short	0x0000


	//----- nvinfo : EIATTR_MAXREG_COUNT
	.align		4
        /*007c*/ 	.byte	0x03, 0x1b
        /*007e*/ 	.short	0x00ff


	//----- nvinfo : EIATTR_EXIT_INSTR_OFFSETS
	.align		4
        /*0080*/ 	.byte	0x04, 0x1c
        /*0082*/ 	.short	(.L_27 - .L_26)


	//   ....[0]....
.L_26:
        /*0084*/ 	.word	0x00000300


	//   ....[1]....
        /*0088*/ 	.word	0x00000320


	//----- nvinfo : EIATTR_REQNTID
	.align		4
.L_27:
        /*008c*/ 	.byte	0x04, 0x10
        /*008e*/ 	.short	(.L_29 - .L_28)
.L_28:
        /*0090*/ 	.word	0x00000080
        /*0094*/ 	.word	0x00000001
        /*0098*/ 	.word	0x00000001


	//----- nvinfo : EIATTR_CBANK_PARAM_SIZE
	.align		4
.L_29:
        /*009c*/ 	.byte	0x03, 0x19
        /*009e*/ 	.short	0x0034


	//----- nvinfo : EIATTR_PARAM_CBANK
	.align		4
        /*00a0*/ 	.byte	0x04, 0x0a
        /*00a2*/ 	.short	(.L_31 - .L_30)
	.align		4
.L_30:
        /*00a4*/ 	.word	index@(.nv.constant0.triton_poi_fused__native_batch_norm_legit_no_training_relu_36)
        /*00a8*/ 	.short	0x0210
        /*00aa*/ 	.short	0x0034


	//----- nvinfo : EIATTR_SW_WAR
	.align		4
.L_31:
        /*00ac*/ 	.byte	0x04, 0x36
        /*00ae*/ 	.short	(.L_33 - .L_32)
.L_32:
        /*00b0*/ 	.word	0x00000008
.L_33:


//--------------------- .nv.callgraph             --------------------------
	.section	.nv.callgraph,"",@"SHT_CUDA_CALLGRAPH"
	.align	4
	.sectionentsize	8
	.align		4
        /*0000*/ 	.word	0x00000000
	.align		4
        /*0004*/ 	.word	0xffffffff
	.align		4
        /*0008*/ 	.word	0x00000000
	.align		4
        /*000c*/ 	.word	0xfffffffe
	.align		4
        /*0010*/ 	.word	0x00000000
	.align		4
        /*0014*/ 	.word	0xfffffffd
	.align		4
        /*0018*/ 	.word	0x00000000
	.align		4
        /*001c*/ 	.word	0xfffffffc


//--------------------- .nv.constant4             --------------------------
	.section	.nv.constant4,"a",@progbits
	.align	8
	.align		8
.nv.constant4:
        /*0000*/ 	.dword	_$_str
	.align		8
        /*0008*/ 	.dword	_$_str_$_2


//--------------------- .text.triton_poi_fused__native_batch_norm_legit_no_training_relu_36 --------------------------
	.section	.text.triton_poi_fused__native_batch_norm_legit_no_training_relu_36,"ax",@progbits
	.align	128
        .global         triton_poi_fused__native_batch_norm_legit_no_training_relu_36
        .type           triton_poi_fused__native_batch_norm_legit_no_training_relu_36,@function
        .size           triton_poi_fused__native_batch_norm_legit_no_training_relu_36,(.L_x_1 - triton_poi_fused__native_batch_norm_legit_no_training_relu_36)
        .other          triton_poi_fused__native_batch_norm_legit_no_training_relu_36,@"STO_CUDA_ENTRY STV_DEFAULT"
triton_poi_fused__native_batch_norm_legit_no_training_relu_36:
.text.triton_poi_fused__native_batch_norm_legit_no_training_relu_36:
[----:B------:R-:W0:Y:S01]  /*0000*/  LDC R1, c[0x0][0x28] ;  /* 0x00000a00ff017b82 */ /* 0x000e220000000800 */
[----:B------:R-:W1:Y:S07]  /*0010*/  S2R R2, SR_TID.X ;  /* 0x0000000000027919 */ /* 0x000e6e0000002100 */
[----:B------:R-:W2:Y:S01]  /*0020*/  LDC.64 R10, c[0x0][0x220] ;  /* 0x00008800ff0a7b82 */ /* 0x000ea20000000a00 */
[----:B------:R-:W-:Y:S01]  /*0030*/  ULDC.64 UR4, c[0x0][0x208] ;  /* 0x0000820000047ab9 */ /* 0x000fe20000000a00 */
[----:B------:R-:W3:Y:S06]  /*0040*/  S2R R3, SR_CTAID.X ;  /* 0x0000000000037919 */ /* 0x000eec0000002500 */
[----:B------:R-:W4:Y:S08]  /*0050*/  LDC.64 R6, c[0x0][0x210] ;  /* 0x00008400ff067b82 */ /* 0x000f300000000a00 */
[----:B------:R-:W5:Y:S08]  /*0060*/  LDC.64 R8, c[0x0][0x218] ;  /* 0x00008600ff087b82 */ /* 0x000f700000000a00 */
[----:B------:R-:W4:Y:S01]  /*0070*/  LDC.64 R12, c[0x0][0x228] ;  /* 0x00008a00ff0c7b82 */ /* 0x000f220000000a00 */
[----:B-1----:R-:W-:-:S07]  /*0080*/  LOP3.LUT R2, R2, 0x7f, RZ, 0xc0, !PT ;  /* 0x0000007f02027812 */ /* 0x002fce00078ec0ff */
[----:B------:R-:W1:Y:S01]  /*0090*/  LDC.64 R14, c[0x0][0x230] ;  /* 0x00008c00ff0e7b82 */ /* 0x000e620000000a00 */
[----:B---3--:R-:W-:Y:S01]  /*00a0*/  LEA R3, R3, R2, 0x7 ;  /* 0x0000000203037211 */ /* 0x008fe200078e38ff */
[----:B------:R-:W-:-:S03]  /*00b0*/  HFMA2.MMA R2, -RZ, RZ, 0, 0 ;  /* 0x00000000ff027435 */ /* 0x000fc600000001ff */
[----:B------:R-:W-:-:S07]  /*00c0*/  ISETP.GE.AND P0, PT, R3, 0x5a00, PT ;  /* 0x00005a000300780c */ /* 0x000fce0003f06270 */
[----:B------:R-:W-:-:S05]  /*00d0*/  IMAD.HI R0, R3, -0x49f49f49, R2 ;  /* 0xb60b60b703007827 */ /* 0x000fca00078e0202 */
[----:B------:R-:W-:-:S04]  /*00e0*/  SHF.R.U32.HI R5, RZ, 0x1f, R0 ;  /* 0x0000001fff057819 */ /* 0x000fc80000011600 */
[----:B------:R-:W-:-:S05]  /*00f0*/  LEA.HI.SX32 R5, R0, R5, 0x16 ;  /* 0x0000000500057211 */ /* 0x000fca00078fb2ff */
[----:B------:R-:W-:-:S04]  /*0100*/  IMAD R17, R5, -0x5a0, R3 ;  /* 0xfffffa6005117824 */ /* 0x000fc800078e0203 */
[----:B--2---:R-:W-:-:S05]  /*0110*/  IMAD.WIDE R10, R17, 0x4, R10 ;  /* 0x00000004110a7825 */ /* 0x004fca00078e020a */
[----:B------:R2:W3:Y:S01]  /*0120*/  @!P0 LDG.E.EL R2, desc[UR4][R10.64] ;  /* 0x000000040a028981 */ /* 0x0004e2000c2e1900 */
[----:B------:R-:W-:Y:S02]  /*0130*/  CS2R R4, SRZ ;  /* 0x0000000000047805 */ /* 0x000fe4000001ff00 */
[----:B------:R-:W-:Y:S01]  /*0140*/  MOV R0, RZ ;  /* 0x000000ff00007202 */ /* 0x000fe20000000f00 */
[----:B----4-:R-:W-:-:S04]  /*0150*/  IMAD.WIDE R6, R3, 0x4, R6 ;  /* 0x0000000403067825 */ /* 0x010fc800078e0206 */
[C---:B-----5:R-:W-:Y:S01]  /*0160*/  IMAD.WIDE R8, R17.reuse, 0x4, R8 ;  /* 0x0000000411087825 */ /* 0x060fe200078e0208 */
[----:B------:R4:W5:Y:S03]  /*0170*/  @!P0 LDG.E R5, desc[UR4][R6.64] ;  /* 0x0000000406058981 */ /* 0x000966000c1e1900 */
[C---:B0-2---:R-:W-:Y:S01]  /*0180*/  IMAD.WIDE R10, R17.reuse, 0x4, R12 ;  /* 0x00000004110a7825 */ /* 0x045fe200078e020c */
[----:B------:R0:W5:Y:S03]  /*0190*/  @!P0 LDG.E.EL R0, desc[UR4][R8.64] ;  /* 0x0000000408008981 */ /* 0x000166000c2e1900 */
[----:B-1----:R-:W-:Y:S01]  /*01a0*/  IMAD.WIDE R12, R17, 0x4, R14 ;  /* 0x00000004110c7825 */ /* 0x002fe200078e020e */
[----:B------:R-:W-:Y:S01]  /*01b0*/  HFMA2.MMA R15, -RZ, RZ, 0, 0 ;  /* 0x00000000ff0f7435 */ /* 0x000fe200000001ff */
[----:B------:R-:W2:Y:S01]  /*01c0*/  @!P0 LDG.E.EL R4, desc[UR4][R10.64] ;  /* 0x000000040a048981 */ /* 0x000ea2000c2e1900 */
[----:B----4-:R-:W1:Y:S08]  /*01d0*/  LDC.64 R6, c[0x0][0x238] ;  /* 0x00008e00ff067b82 */ /* 0x010e700000000a00 */
[----:B------:R-:W2:Y:S01]  /*01e0*/  @!P0 LDG.E.EL R15, desc[UR4][R12.64] ;  /* 0x000000040c0f8981 */ /* 0x000ea2000c2e1900 */
[----:B0-----:R-:W-:Y:S01]  /*01f0*/  MOV R9, 0x3e800000 ;  /* 0x3e80000000097802 */ /* 0x001fe20000000f00 */
[----:B---3--:R-:W-:-:S04]  /*0200*/  FADD R2, R2, 9.9999997473787516356e-06 ;  /* 0x3727c5ac02027421 */ /* 0x008fc80000000000 */
[----:B------:R1:W0:Y:S01]  /*0210*/  MUFU.SQRT R14, R2 ;  /* 0x00000002000e7308 */ /* 0x0002220000002000 */
[----:B-----5:R-:W-:Y:S01]  /*0220*/  FADD R0, -R0, R5 ;  /* 0x0000000500007221 */ /* 0x020fe20000000100 */
[----:B-1----:R-:W-:Y:S01]  /*0230*/  IMAD.WIDE R2, R3, 0x4, R6 ;  /* 0x0000000403027825 */ /* 0x002fe200078e0206 */
[C---:B0-----:R-:W-:Y:S02]  /*0240*/  FSETP.GT.AND P1, PT, R14.reuse, 8.50705917302346158658e+37, PT ;  /* 0x7e8000000e00780b */ /* 0x041fe40003f24000 */
[----:B------:R-:W-:Y:S02]  /*0250*/  FSETP.GEU.AND P2, PT, R14, 1.175494350822287508e-38, PT ;  /* 0x008000000e00780b */ /* 0x000fe40003f4e000 */
[----:B------:R-:W-:-:S09]  /*0260*/  FSEL R9, R9, 1, P1 ;  /* 0x3f80000009097808 */ /* 0x000fd20000800000 */
[----:B------:R-:W-:Y:S02]  /*0270*/  @P1 FMUL R14, R14, 0.25 ;  /* 0x3e8000000e0e1820 */ /* 0x000fe40000400000 */
[----:B------:R-:W-:Y:S02]  /*0280*/  @!P2 FMUL R9, R9, 16777216 ;  /* 0x4b8000000909a820 */ /* 0x000fe40000400000 */
[----:B------:R-:W-:-:S06]  /*0290*/  @!P2 FMUL R14, R14, 16777216 ;  /* 0x4b8000000e0ea820 */ /* 0x000fcc0000400000 */
[----:B------:R-:W0:Y:S02]  /*02a0*/  MUFU.RCP R14, R14 ;  /* 0x0000000e000e7308 */ /* 0x000e240000001000 */
[----:B0-----:R-:W-:-:S04]  /*02b0*/  FMUL R9, R14, R9 ;  /* 0x000000090e097220 */ /* 0x001fc80000400000 */
[----:B------:R-:W-:-:S04]  /*02c0*/  FMUL R0, R0, R9 ;  /* 0x0000000900007220 */ /* 0x000fc80000400000 */
[----:B--2---:R-:W-:-:S05]  /*02d0*/  FFMA R0, R0, R4, R15 ;  /* 0x0000000400007223 */ /* 0x004fca000000000f */
[----:B------:R-:W-:-:S04]  /*02e0*/  FSETP.GEU.AND P1, PT, R0, RZ, PT ;  /* 0x000000ff0000720b */ /* 0x000fc80003f2e000 */
[----:B------:R-:W-:Y:S01]  /*02f0*/  FSEL R5, R0, RZ, P1 ;  /* 0x000000ff00057208 */ /* 0x000fe20000800000 */
[----:B------:R-:W-:Y:S08]  /*0300*/  @P0 EXIT ;  /* 0x000000000000094d */ /* 0x000ff00003800000 */
[----:B------:R-:W-:Y:S01]  /*0310*/  STG.E desc[UR4][R2.64], R5 ;  /* 0x0000000502007986 */ /* 0x000fe2000c101904 */
[----:B------:R-:W-:Y:S05]  /*0320*/  EXIT ;  /* 0x000000000000794d */ /* 0x000fea0003800000 */
.L_x_0:
[----:B------:R-:W-:-:S00]  /*0330*/  BRA `(.L_x_0) ;  /* 0xfffffffc00fc7947 */ /* 0x000fc0000383ffff */
[----:B------:R-:W-:-:S00]  /*0340*/  NOP ;  /* 0x0000000000007918 */ /* 0x000fc00000000000 */
        /* <DEDUP_REMOVED lines=11> */
.L_x_1:


//--------------------- .nv.global.init           --------------------------
	.section	.nv.global.init,"aw",@progbits
.nv.global.init:
	.type		_$_str,@object
	.size		_$_str,(_$_str_$_2 - _$_str)
_$_str:
        /*0000*/ 	.byte	0x5f, 0x5f, 0x43, 0x55, 0x44, 0x41, 0x5f, 0x46, 0x54, 0x5a, 0x00
	.type		_$_str_$_2,@object
	.size		_$_str_$_2,(.L_1 - _$_str_$_2)
_$_str_$_2:
        /*000b*/ 	.byte	0x5f, 0x5f, 0x43, 0x55, 0x44, 0x41, 0x5f, 0x50, 0x52, 0x45, 0x43, 0x5f, 0x53, 0x51, 0x52, 0x54
        /*001b*/ 	.byte	0x00
.L_1:


//--------------------- .nv.constant0.triton_poi_fused__native_batch_norm_legit_no_training_relu_36 --------------------------
	.section	.nv.constant0.triton_poi_fused__native_batch_norm_legit_no_training_relu_36,"a",@progbits
	.sectionflags	@""
	.align	4
.nv.constant0.triton_poi_fused__native_batch_norm_legit_no_training_relu_36:
	.zero		580
